//
// Generated by NVIDIA NVVM Compiler
//
// Compiler Build ID: CL-36424714
// Cuda compilation tools, release 13.0, V13.0.88
// Based on NVVM 20.0.0
//

.version 9.0
.target sm_100
.address_size 64

	// .globl	_Z16coulomb_functionyfff
.extern .func  (.param .b32 func_retval0) vprintf
(
	.param .b64 vprintf_param_0,
	.param .b64 vprintf_param_1
)
;
.global .align 1 .b8 $str[19] = {86, 97, 108, 117, 101, 115, 32, 121, 111, 117, 32, 99, 104, 111, 115, 101, 58, 10};
.global .align 1 .b8 $str$1[26] = {110, 101, 32, 61, 32, 37, 102, 44, 32, 116, 105, 61, 32, 37, 102, 44, 32, 84, 101, 32, 61, 32, 37, 102, 10};
.global .align 1 .b8 $str$2[30] = {67, 111, 111, 114, 100, 105, 110, 97, 116, 101, 115, 32, 105, 110, 32, 116, 101, 120, 116, 117, 114, 101, 32, 103, 114, 105, 100, 58, 10};
.global .align 1 .b8 $str$3[27] = {110, 101, 32, 61, 32, 37, 102, 44, 32, 116, 105, 32, 61, 32, 37, 102, 44, 32, 84, 101, 32, 61, 32, 37, 102, 10};
.global .align 1 .b8 $str$4[21] = {67, 111, 111, 108, 105, 110, 103, 32, 118, 97, 108, 117, 101, 32, 61, 32, 37, 108, 102, 10};

.visible .entry _Z16coulomb_functionyfff(
	.param .u64 _Z16coulomb_functionyfff_param_0,
	.param .f32 _Z16coulomb_functionyfff_param_1,
	.param .f32 _Z16coulomb_functionyfff_param_2,
	.param .f32 _Z16coulomb_functionyfff_param_3
)
{
	.local .align 8 .b8 	__local_depot0[24];
	.reg .b64 	%SP;
	.reg .b64 	%SPL;
	.reg .b32 	%r<11>;
	.reg .b32 	%f<30>;
	.reg .b64 	%rd<14>;
	.reg .b64 	%fd<17>;

	mov.u64 	%SPL, __local_depot0;
	cvta.local.u64 	%SP, %SPL;
	ld.param.u64 	%rd1, [_Z16coulomb_functionyfff_param_0];
	ld.param.f32 	%f1, [_Z16coulomb_functionyfff_param_1];
	ld.param.f32 	%f2, [_Z16coulomb_functionyfff_param_2];
	ld.param.f32 	%f3, [_Z16coulomb_functionyfff_param_3];
	add.u64 	%rd2, %SP, 0;
	add.u64 	%rd3, %SPL, 0;
	mov.u64 	%rd4, $str;
	cvta.global.u64 	%rd5, %rd4;
	{ // callseq 0, 0
	.param .b64 param0;
	st.param.b64 	[param0], %rd5;
	.param .b64 param1;
	st.param.b64 	[param1], 0;
	.param .b32 retval0;
	call.uni (retval0), 
	vprintf, 
	(
	param0, 
	param1
	);
	ld.param.b32 	%r1, [retval0];
	} // callseq 0
	cvt.f64.f32 	%fd1, %f1;
	cvt.f64.f32 	%fd2, %f2;
	cvt.f64.f32 	%fd3, %f3;
	st.local.f64 	[%rd3], %fd1;
	st.local.f64 	[%rd3+8], %fd2;
	st.local.f64 	[%rd3+16], %fd3;
	mov.u64 	%rd6, $str$1;
	cvta.global.u64 	%rd7, %rd6;
	{ // callseq 1, 0
	.param .b64 param0;
	st.param.b64 	[param0], %rd7;
	.param .b64 param1;
	st.param.b64 	[param1], %rd2;
	.param .b32 retval0;
	call.uni (retval0), 
	vprintf, 
	(
	param0, 
	param1
	);
	ld.param.b32 	%r3, [retval0];
	} // callseq 1
	add.f32 	%f4, %f1, 0fC1400000;
	mul.f32 	%f5, %f4, 0f42C60000;
	div.rn.f32 	%f6, %f5, 0f41200000;
	mov.f32 	%f7, 0f3F000000;
	copysign.f32 	%f8, %f6, %f7;
	add.rz.f32 	%f9, %f6, %f8;
	cvt.rzi.f32.f32 	%f10, %f9;
	cvt.f64.f32 	%fd4, %f10;
	add.f64 	%fd5, %fd4, 0d3FE0000000000000;
	div.rn.f64 	%fd6, %fd5, 0d4059000000000000;
	cvt.rn.f32.f64 	%f11, %fd6;
	add.f32 	%f12, %f2, 0fC0800000;
	mul.f32 	%f13, %f12, 0f42C60000;
	div.rn.f32 	%f14, %f13, 0f41300000;
	copysign.f32 	%f15, %f14, %f7;
	add.rz.f32 	%f16, %f14, %f15;
	cvt.rzi.f32.f32 	%f17, %f16;
	cvt.f64.f32 	%fd7, %f17;
	add.f64 	%fd8, %fd7, 0d3FE0000000000000;
	div.rn.f64 	%fd9, %fd8, 0d4059000000000000;
	cvt.rn.f32.f64 	%f18, %fd9;
	add.f32 	%f19, %f3, 0fC0800000;
	mul.f32 	%f20, %f19, 0f42C60000;
	div.rn.f32 	%f21, %f20, 0f41300000;
	copysign.f32 	%f22, %f21, %f7;
	add.rz.f32 	%f23, %f21, %f22;
	cvt.rzi.f32.f32 	%f24, %f23;
	cvt.f64.f32 	%fd10, %f24;
	add.f64 	%fd11, %fd10, 0d3FE0000000000000;
	div.rn.f64 	%fd12, %fd11, 0d4059000000000000;
	cvt.rn.f32.f64 	%f25, %fd12;
	mov.u64 	%rd8, $str$2;
	cvta.global.u64 	%rd9, %rd8;
	{ // callseq 2, 0
	.param .b64 param0;
	st.param.b64 	[param0], %rd9;
	.param .b64 param1;
	st.param.b64 	[param1], 0;
	.param .b32 retval0;
	call.uni (retval0), 
	vprintf, 
	(
	param0, 
	param1
	);
	ld.param.b32 	%r5, [retval0];
	} // callseq 2
	cvt.f64.f32 	%fd13, %f11;
	cvt.f64.f32 	%fd14, %f18;
	cvt.f64.f32 	%fd15, %f25;
	st.local.f64 	[%rd3], %fd13;
	st.local.f64 	[%rd3+8], %fd14;
	st.local.f64 	[%rd3+16], %fd15;
	mov.u64 	%rd10, $str$3;
	cvta.global.u64 	%rd11, %rd10;
	{ // callseq 3, 0
	.param .b64 param0;
	st.param.b64 	[param0], %rd11;
	.param .b64 param1;
	st.param.b64 	[param1], %rd2;
	.param .b32 retval0;
	call.uni (retval0), 
	vprintf, 
	(
	param0, 
	param1
	);
	ld.param.b32 	%r7, [retval0];
	} // callseq 3
	tex.3d.v4.f32.f32 	{%f26, %f27, %f28, %f29}, [%rd1, {%f25, %f18, %f11, %f11}];
	cvt.f64.f32 	%fd16, %f26;
	st.local.f64 	[%rd3], %fd16;
	mov.u64 	%rd12, $str$4;
	cvta.global.u64 	%rd13, %rd12;
	{ // callseq 4, 0
	.param .b64 param0;
	st.param.b64 	[param0], %rd13;
	.param .b64 param1;
	st.param.b64 	[param1], %rd2;
	.param .b32 retval0;
	call.uni (retval0), 
	vprintf, 
	(
	param0, 
	param1
	);
	ld.param.b32 	%r9, [retval0];
	} // callseq 4
	ret;

}


// ===== COMPILED SASS (sm_100) =====

	.target	sm_100

	.elftype	@"ET_EXEC"


//--------------------- .note.nv.tkinfo           --------------------------
	.section	.note.nv.tkinfo,"",@"SHT_NOTE"
	.sectionflags	@"SHF_NOTE_NV_TKINFO"
	.tkinfo
        /*0018*/ 	.word	0x00000002
        /*0030*/ 	.string	""
        /*0030*/ 	.string	"ptxas"
        /*0030*/ 	.string	"Cuda compilation tools, release 13.0, V13.0.88"
        /*0030*/ 	.string	"Build cuda_13.0.r13.0/compiler.36424714_0"
        /*0030*/ 	.string	"-arch sm_100 -m 64 "



//--------------------- .note.nv.cuinfo           --------------------------
	.section	.note.nv.cuinfo,"",@"SHT_NOTE"
	.sectionflags	@"SHF_NOTE_NV_CUINFO"
        /*0018*/ 	.short	0x0002
        /*001a*/ 	.short	0x0064
        /*001c*/ 	.short	0x0082
	.zero		2


//--------------------- .nv.info                  --------------------------
	.section	.nv.info,"",@"SHT_CUDA_INFO"
	.align	4


	//----- nvinfo : EIATTR_REGCOUNT
	.align		4
        /*0000*/ 	.byte	0x04, 0x2f
        /*0002*/ 	.short	(.L_6 - .L_5)
	.align		4
.L_5:
        /*0004*/ 	.word	index@(_Z16coulomb_functionyfff)
        /*0008*/ 	.word	0x0000001b


	//----- nvinfo : EIATTR_FRAME_SIZE
	.align		4
.L_6:
        /*000c*/ 	.byte	0x04, 0x11
        /*000e*/ 	.short	(.L_8 - .L_7)
	.align		4
.L_7:
        /*0010*/ 	.word	index@($__internal_1_$__cuda_sm3x_div_rn_noftz_f32_slowpath)
        /*0014*/ 	.word	0x00000018


	//----- nvinfo : EIATTR_FRAME_SIZE
	.align		4
.L_8:
        /*0018*/ 	.byte	0x04, 0x11
        /*001a*/ 	.short	(.L_10 - .L_9)
	.align		4
.L_9:
        /*001c*/ 	.word	index@($__internal_0_$__cuda_sm20_div_rn_f64_full)
        /*0020*/ 	.word	0x00000018


	//----- nvinfo : EIATTR_FRAME_SIZE
	.align		4
.L_10:
        /*0024*/ 	.byte	0x04, 0x11
        /*0026*/ 	.short	(.L_12 - .L_11)
	.align		4
.L_11:
        /*0028*/ 	.word	index@(_Z16coulomb_functionyfff)
        /*002c*/ 	.word	0x00000018


	//----- nvinfo : EIATTR_MIN_STACK_SIZE
	.align		4
.L_12:
        /*0030*/ 	.byte	0x04, 0x12
        /*0032*/ 	.short	(.L_14 - .L_13)
	.align		4
.L_13:
        /*0034*/ 	.word	index@(_Z16coulomb_functionyfff)
        /*0038*/ 	.word	0x00000018
.L_14:


//--------------------- .nv.compat                --------------------------
	.section	.nv.compat,"",@"SHT_CUDA_COMPAT_INFO"
	.align	4
        /*0000*/ 	.byte	0x02, 0x09, 0x00, 0x00, 0x02, 0x02, 0x02, 0x00, 0x02, 0x05, 0x05, 0x00, 0x03, 0x07, 0x01, 0x01
        /*0010*/ 	.byte	0x02, 0x03, 0x00, 0x00, 0x02, 0x06, 0x01, 0x00, 0x04, 0x0b, 0x08, 0x00, 0x01, 0x00, 0x00, 0x00
        /*0020*/ 	.byte	0x00, 0x00, 0x00, 0x00


//--------------------- .nv.info._Z16coulomb_functionyfff --------------------------
	.section	.nv.info._Z16coulomb_functionyfff,"",@"SHT_CUDA_INFO"
	.sectionflags	@""
	.align	4


	//----- nvinfo : EIATTR_CUDA_API_VERSION
	.align		4
        /*0000*/ 	.byte	0x04, 0x37
        /*0002*/ 	.short	(.L_16 - .L_15)
.L_15:
        /*0004*/ 	.word	0x00000082


	//----- nvinfo : EIATTR_KPARAM_INFO
	.align		4
.L_16:
        /*0008*/ 	.byte	0x04, 0x17
        /*000a*/ 	.short	(.L_18 - .L_17)
.L_17:
        /*000c*/ 	.word	0x00000000
        /*0010*/ 	.short	0x0003
        /*0012*/ 	.short	0x0010
        /*0014*/ 	.byte	0x00, 0xf0, 0x11, 0x00


	//----- nvinfo : EIATTR_KPARAM_INFO
	.align		4
.L_18:
        /*0018*/ 	.byte	0x04, 0x17
        /*001a*/ 	.short	(.L_20 - .L_19)
.L_19:
        /*001c*/ 	.word	0x00000000
        /*0020*/ 	.short	0x0002
        /*0022*/ 	.short	0x000c
        /*0024*/ 	.byte	0x00, 0xf0, 0x11, 0x00


	//----- nvinfo : EIATTR_KPARAM_INFO
	.align		4
.L_20:
        /*0028*/ 	.byte	0x04, 0x17
        /*002a*/ 	.short	(.L_22 - .L_21)
.L_21:
        /*002c*/ 	.word	0x00000000
        /*0030*/ 	.short	0x0001
        /*0032*/ 	.short	0x0008
        /*0034*/ 	.byte	0x00, 0xf0, 0x11, 0x00


	//----- nvinfo : EIATTR_KPARAM_INFO
	.align		4
.L_22:
        /*0038*/ 	.byte	0x04, 0x17
        /*003a*/ 	.short	(.L_24 - .L_23)
.L_23:
        /*003c*/ 	.word	0x00000000
        /*0040*/ 	.short	0x0000
        /*0042*/ 	.short	0x0000
        /*0044*/ 	.byte	0x00, 0xf0, 0x21, 0x00


	//----- nvinfo : EIATTR_SPARSE_MMA_MASK
	.align		4
.L_24:
        /*0048*/ 	.byte	0x03, 0x50
        /*004a*/ 	.short	0x0000


	//----- nvinfo : EIATTR_MAXREG_COUNT
	.align		4
        /*004c*/ 	.byte	0x03, 0x1b
        /*004e*/ 	.short	0x00ff


	//----- nvinfo : EIATTR_EXTERNS
	.align		4
        /*0050*/ 	.byte	0x04, 0x0f
        /*0052*/ 	.short	(.L_26 - .L_25)


	//   ....[0]....
	.align		4
.L_25:
        /*0054*/ 	.word	index@(vprintf)


	//----- nvinfo : EIATTR_MERCURY_ISA_VERSION
	.align		4
.L_26:
        /*0058*/ 	.byte	0x03, 0x5f
        /*005a*/ 	.short	0x0101


	//----- nvinfo : EIATTR_VRC_CTA_INIT_COUNT
	.align		4
        /*005c*/ 	.byte	0x02, 0x4a
	.zero		1
	.zero		1


	//----- nvinfo : EIATTR_SYSCALL_OFFSETS
	.align		4
        /*0060*/ 	.byte	0x04, 0x46
        /*0062*/ 	.short	(.L_28 - .L_27)


	//   ....[0]....
.L_27:
        /*0064*/ 	.word	0x000000d0


	//   ....[1]....
        /*0068*/ 	.word	0x000001d0


	//   ....[2]....
        /*006c*/ 	.word	0x00000b00


	//   ....[3]....
        /*0070*/ 	.word	0x00000be0


	//   ....[4]....
        /*0074*/ 	.word	0x00000cc0


	//----- nvinfo : EIATTR_EXIT_INSTR_OFFSETS
	.align		4
.L_28:
        /*0078*/ 	.byte	0x04, 0x1c
        /*007a*/ 	.short	(.L_30 - .L_29)


	//   ....[0]....
.L_29:
        /*007c*/ 	.word	0x00000cd0


	//----- nvinfo : EIATTR_CRS_STACK_SIZE
	.align		4
.L_30:
        /*0080*/ 	.byte	0x04, 0x1e
        /*0082*/ 	.short	(.L_32 - .L_31)
.L_31:
        /*0084*/ 	.word	0x00000000


	//----- nvinfo : EIATTR_CBANK_PARAM_SIZE
	.align		4
.L_32:
        /*0088*/ 	.byte	0x03, 0x19
        /*008a*/ 	.short	0x0014


	//----- nvinfo : EIATTR_PARAM_CBANK
	.align		4
        /*008c*/ 	.byte	0x04, 0x0a
        /*008e*/ 	.short	(.L_34 - .L_33)
	.align		4
.L_33:
        /*0090*/ 	.word	index@(.nv.constant0._Z16coulomb_functionyfff)
        /*0094*/ 	.short	0x0380
        /*0096*/ 	.short	0x0014


	//----- nvinfo : EIATTR_SW_WAR
	.align		4
.L_34:
        /*0098*/ 	.byte	0x04, 0x36
        /*009a*/ 	.short	(.L_36 - .L_35)
.L_35:
        /*009c*/ 	.word	0x00000008
.L_36:


//--------------------- .nv.callgraph             --------------------------
	.section	.nv.callgraph,"",@"SHT_CUDA_CALLGRAPH"
	.align	4
	.sectionentsize	8
	.align		4
        /*0000*/ 	.word	0x00000000
	.align		4
        /*0004*/ 	.word	0xffffffff
	.align		4
        /*0008*/ 	.word	index@(_Z16coulomb_functionyfff)
	.align		4
        /*000c*/ 	.word	index@(vprintf)
	.align		4
        /*0010*/ 	.word	0x00000000
	.align		4
        /*0014*/ 	.word	0xfffffffe
	.align		4
        /*0018*/ 	.word	0x00000000
	.align		4
        /*001c*/ 	.word	0xfffffffd
	.align		4
        /*0020*/ 	.word	0x00000000
	.align		4
        /*0024*/ 	.word	0xfffffffc


//--------------------- .nv.constant4             --------------------------
	.section	.nv.constant4,"a",@progbits
	.align	8
	.align		8
.nv.constant4:
        /*0000*/ 	.dword	vprintf
	.align		8
        /*0008*/ 	.dword	$str
	.align		8
        /*0010*/ 	.dword	$str$1
	.align		8
        /*0018*/ 	.dword	$str$2
	.align		8
        /*0020*/ 	.dword	$str$3
	.align		8
        /*0028*/ 	.dword	$str$4


//--------------------- .text._Z16coulomb_functionyfff --------------------------
	.section	.text._Z16coulomb_functionyfff,"ax",@progbits
	.align	128
        .global         _Z16coulomb_functionyfff
        .type           _Z16coulomb_functionyfff,@function
        .size           _Z16coulomb_functionyfff,(.L_x_29 - _Z16coulomb_functionyfff)
        .other          _Z16coulomb_functionyfff,@"STO_CUDA_ENTRY STV_DEFAULT"
_Z16coulomb_functionyfff:
.text._Z16coulomb_functionyfff:
[----:B------:R-:W0:Y:S01]  /*0000*/  LDC R1, c[0x0][0x37c] ;  /* 0x0000df00ff017b82 */ /* 0x000e220000000800 */
[----:B------:R-:W-:Y:S01]  /*0010*/  MOV R16, 0x0 ;  /* 0x0000000000107802 */ /* 0x000fe20000000f00 */
[----:B------:R-:W1:Y:S01]  /*0020*/  LDCU UR4, c[0x0][0x2f8] ;  /* 0x00005f00ff0477ac */ /* 0x000e620008000800 */
[----:B0-----:R-:W-:Y:S01]  /*0030*/  VIADD R1, R1, 0xffffffe8 ;  /* 0xffffffe801017836 */ /* 0x001fe20000000000 */
[----:B------:R-:W-:-:S04]  /*0040*/  CS2R R6, SRZ ;  /* 0x0000000000067805 */ /* 0x000fc8000001ff00 */
[----:B------:R0:W2:Y:S01]  /*0050*/  LDC.64 R8, c[0x4][R16] ;  /* 0x0100000010087b82 */ /* 0x0000a20000000a00 */
[----:B------:R-:W3:Y:S01]  /*0060*/  LDCU.64 UR6, c[0x4][0x8] ;  /* 0x01000100ff0677ac */ /* 0x000ee20008000a00 */
[----:B------:R-:W4:Y:S01]  /*0070*/  LDCU UR5, c[0x0][0x2fc] ;  /* 0x00005f80ff0577ac */ /* 0x000f220008000800 */
[----:B-1----:R-:W-:Y:S01]  /*0080*/  IADD3 R19, P0, PT, R1, UR4, RZ ;  /* 0x0000000401137c10 */ /* 0x002fe2000ff1e0ff */
[----:B---3--:R-:W-:Y:S02]  /*0090*/  IMAD.U32 R4, RZ, RZ, UR6 ;  /* 0x00000006ff047e24 */ /* 0x008fe4000f8e00ff */
[----:B------:R-:W-:Y:S02]  /*00a0*/  IMAD.U32 R5, RZ, RZ, UR7 ;  /* 0x00000007ff057e24 */ /* 0x000fe4000f8e00ff */
[----:B0---4-:R-:W-:-:S08]  /*00b0*/  IMAD.X R2, RZ, RZ, UR5, P0 ;  /* 0x00000005ff027e24 */ /* 0x011fd000080e06ff */
[----:B------:R-:W-:-:S07]  /*00c0*/  LEPC R20, `(.L_x_0) ;  /* 0x000000001014794e */ /* 0x000fce0000000000 */
[----:B--2---:R-:W-:Y:S05]  /*00d0*/  CALL.ABS.NOINC R8 ;  /* 0x0000000008007343 */ /* 0x004fea0003c00000 */
.L_x_0:
[----:B------:R-:W0:Y:S01]  /*00e0*/  LDCU.64 UR4, c[0x0][0x388] ;  /* 0x00007100ff0477ac */ /* 0x000e220008000a00 */
[----:B------:R-:W1:Y:S01]  /*00f0*/  LDC.64 R16, c[0x4][R16] ;  /* 0x0100000010107b82 */ /* 0x000e620000000a00 */
[----:B------:R-:W-:Y:S01]  /*0100*/  IMAD.MOV.U32 R6, RZ, RZ, R19 ;  /* 0x000000ffff067224 */ /* 0x000fe200078e0013 */
[----:B------:R-:W-:Y:S01]  /*0110*/  MOV R7, R2 ;  /* 0x0000000200077202 */ /* 0x000fe20000000f00 */
[----:B------:R-:W2:Y:S01]  /*0120*/  LDCU UR6, c[0x0][0x390] ;  /* 0x00007200ff0677ac */ /* 0x000ea20008000800 */
[----:B0-----:R-:W0:Y:S08]  /*0130*/  F2F.F64.F32 R8, UR4 ;  /* 0x0000000400087d10 */ /* 0x001e300008201800 */
[----:B------:R-:W3:Y:S01]  /*0140*/  F2F.F64.F32 R10, UR5 ;  /* 0x00000005000a7d10 */ /* 0x000ee20008201800 */
[----:B------:R-:W4:Y:S01]  /*0150*/  LDCU.64 UR4, c[0x4][0x10] ;  /* 0x01000200ff0477ac */ /* 0x000f220008000a00 */
[----:B0-----:R0:W-:Y:S06]  /*0160*/  STL.64 [R1], R8 ;  /* 0x0000000801007387 */ /* 0x0011ec0000100a00 */
[----:B--2---:R-:W2:Y:S01]  /*0170*/  F2F.F64.F32 R12, UR6 ;  /* 0x00000006000c7d10 */ /* 0x004ea20008201800 */
[----:B---3--:R0:W-:Y:S01]  /*0180*/  STL.64 [R1+0x8], R10 ;  /* 0x0000080a01007387 */ /* 0x0081e20000100a00 */
[----:B----4-:R-:W-:-:S02]  /*0190*/  IMAD.U32 R4, RZ, RZ, UR4 ;  /* 0x00000004ff047e24 */ /* 0x010fc4000f8e00ff */
[----:B------:R-:W-:Y:S01]  /*01a0*/  IMAD.U32 R5, RZ, RZ, UR5 ;  /* 0x00000005ff057e24 */ /* 0x000fe2000f8e00ff */
[----:B-12---:R0:W-:Y:S06]  /*01b0*/  STL.64 [R1+0x10], R12 ;  /* 0x0000100c01007387 */ /* 0x0061ec0000100a00 */
[----:B------:R-:W-:-:S07]  /*01c0*/  LEPC R20, `(.L_x_1) ;  /* 0x000000001014794e */ /* 0x000fce0000000000 */
[----:B0-----:R-:W-:Y:S05]  /*01d0*/  CALL.ABS.NOINC R16 ;  /* 0x0000000010007343 */ /* 0x001fea0003c00000 */
.L_x_1:
[----:B------:R-:W0:Y:S01]  /*01e0*/  LDC R0, c[0x0][0x388] ;  /* 0x0000e200ff007b82 */ /* 0x000e220000000800 */
[----:B------:R-:W-:Y:S02]  /*01f0*/  IMAD.MOV.U32 R4, RZ, RZ, 0x3dcccccd ;  /* 0x3dcccccdff047424 */ /* 0x000fe400078e00ff */
[----:B------:R-:W-:-:S04]  /*0200*/  IMAD.MOV.U32 R3, RZ, RZ, 0x41200000 ;  /* 0x41200000ff037424 */ /* 0x000fc800078e00ff */
[----:B------:R-:W-:-:S04]  /*0210*/  FFMA R3, R4, -R3, 1 ;  /* 0x3f80000004037423 */ /* 0x000fc80000000803 */
[----:B------:R-:W-:Y:S01]  /*0220*/  FFMA R3, R3, R4, 0.10000000149011611938 ;  /* 0x3dcccccd03037423 */ /* 0x000fe20000000004 */
[----:B0-----:R-:W-:-:S04]  /*0230*/  FADD R0, R0, -12 ;  /* 0xc140000000007421 */ /* 0x001fc80000000000 */
[----:B------:R-:W-:-:S04]  /*0240*/  FMUL R0, R0, 99 ;  /* 0x42c6000000007820 */ /* 0x000fc80000400000 */
[----:B------:R-:W0:Y:S01]  /*0250*/  FCHK P0, R0, 10 ;  /* 0x4120000000007902 */ /* 0x000e220000000000 */
[----:B------:R-:W-:-:S04]  /*0260*/  FFMA R4, R0, R3, RZ ;  /* 0x0000000300047223 */ /* 0x000fc800000000ff */
[----:B------:R-:W-:-:S04]  /*0270*/  FFMA R5, R4, -10, R0 ;  /* 0xc120000004057823 */ /* 0x000fc80000000000 */
[----:B------:R-:W-:Y:S01]  /*0280*/  FFMA R3, R3, R5, R4 ;  /* 0x0000000503037223 */ /* 0x000fe20000000004 */
[----:B0-----:R-:W-:Y:S06]  /*0290*/  @!P0 BRA `(.L_x_2) ;  /* 0x0000000000108947 */ /* 0x001fec0003800000 */
[----:B------:R-:W-:Y:S01]  /*02a0*/  IMAD.MOV.U32 R3, RZ, RZ, 0x41200000 ;  /* 0x41200000ff037424 */ /* 0x000fe200078e00ff */
[----:B------:R-:W-:-:S07]  /*02b0*/  MOV R4, 0x2d0 ;  /* 0x000002d000047802 */ /* 0x000fce0000000f00 */
[----:B------:R-:W-:Y:S05]  /*02c0*/  CALL.REL.NOINC `($__internal_1_$__cuda_sm3x_div_rn_noftz_f32_slowpath) ;  /* 0x0000000c00f87944 */ /* 0x000fea0003c00000 */
[----:B------:R-:W-:-:S07]  /*02d0*/  IMAD.MOV.U32 R3, RZ, RZ, R0 ;  /* 0x000000ffff037224 */ /* 0x000fce00078e0000 */
.L_x_2:
[----:B------:R-:W0:Y:S01]  /*02e0*/  MUFU.RCP64H R5, 100 ;  /* 0x4059000000057908 */ /* 0x000e220000001800 */
[----:B------:R-:W-:Y:S02]  /*02f0*/  IMAD.MOV.U32 R0, RZ, RZ, 0x3f000000 ;  /* 0x3f000000ff007424 */ /* 0x000fe400078e00ff */
[----:B------:R-:W-:Y:S02]  /*0300*/  HFMA2 R9, -RZ, RZ, 2.173828125, 0 ;  /* 0x40590000ff097431 */ /* 0x000fe400000001ff */
[----:B------:R-:W-:Y:S01]  /*0310*/  IMAD.MOV.U32 R8, RZ, RZ, 0x0 ;  /* 0x00000000ff087424 */ /* 0x000fe200078e00ff */
[----:B------:R-:W-:Y:S01]  /*0320*/  BSSY.RECONVERGENT B0, `(.L_x_3) ;  /* 0x000001b000007945 */ /* 0x000fe20003800200 */
[----:B------:R-:W-:Y:S01]  /*0330*/  IMAD.MOV.U32 R4, RZ, RZ, 0x1 ;  /* 0x00000001ff047424 */ /* 0x000fe200078e00ff */
[----:B------:R-:W-:-:S05]  /*0340*/  LOP3.LUT R0, R0, 0x80000000, R3, 0xb8, !PT ;  /* 0x8000000000007812 */ /* 0x000fca00078eb803 */
[----:B------:R-:W-:Y:S01]  /*0350*/  FADD.RZ R0, R0, R3 ;  /* 0x0000000300007221 */ /* 0x000fe2000000c000 */
[----:B0-----:R-:W-:-:S05]  /*0360*/  DFMA R6, R4, -R8, 1 ;  /* 0x3ff000000406742b */ /* 0x001fca0000000808 */
[----:B------:R-:W0:Y:S03]  /*0370*/  FRND.TRUNC R0, R0 ;  /* 0x0000000000007307 */ /* 0x000e26000020d000 */
[----:B------:R-:W-:-:S08]  /*0380*/  DFMA R6, R6, R6, R6 ;  /* 0x000000060606722b */ /* 0x000fd00000000006 */
[----:B------:R-:W-:Y:S01]  /*0390*/  DFMA R6, R4, R6, R4 ;  /* 0x000000060406722b */ /* 0x000fe20000000004 */
[----:B0-----:R-:W0:Y:S07]  /*03a0*/  F2F.F64.F32 R4, R0 ;  /* 0x0000000000047310 */ /* 0x001e2e0000201800 */
[----:B------:R-:W-:-:S08]  /*03b0*/  DFMA R8, R6, -R8, 1 ;  /* 0x3ff000000608742b */ /* 0x000fd00000000808 */
[----:B------:R-:W-:Y:S02]  /*03c0*/  DFMA R8, R6, R8, R6 ;  /* 0x000000080608722b */ /* 0x000fe40000000006 */
[----:B0-----:R-:W-:-:S08]  /*03d0*/  DADD R10, R4, 0.5 ;  /* 0x3fe00000040a7429 */ /* 0x001fd00000000000 */
[----:B------:R-:W-:Y:S02]  /*03e0*/  DMUL R4, R10, R8 ;  /* 0x000000080a047228 */ /* 0x000fe40000000000 */
[----:B------:R-:W-:-:S06]  /*03f0*/  FSETP.GEU.AND P1, PT, |R11|, 6.5827683646048100446e-37, PT ;  /* 0x036000000b00780b */ /* 0x000fcc0003f2e200 */
[----:B------:R-:W-:-:S08]  /*0400*/  DFMA R6, R4, -100, R10 ;  /* 0xc05900000406782b */ /* 0x000fd0000000000a */
[----:B------:R-:W-:Y:S01]  /*0410*/  DFMA R4, R8, R6, R4 ;  /* 0x000000060804722b */ /* 0x000fe20000000004 */
[----:B------:R-:W-:Y:S02]  /*0420*/  IMAD.MOV.U32 R6, RZ, RZ, RZ ;  /* 0x000000ffff067224 */ /* 0x000fe400078e00ff */
[----:B------:R-:W-:-:S07]  /*0430*/  IMAD.MOV.U32 R7, RZ, RZ, 0x40590000 ;  /* 0x40590000ff077424 */ /* 0x000fce00078e00ff */
[----:B------:R-:W-:-:S05]  /*0440*/  FFMA R3, RZ, 3.390625, R5 ;  /* 0x40590000ff037823 */ /* 0x000fca0000000005 */
[----:B------:R-:W-:-:S13]  /*0450*/  FSETP.GT.AND P0, PT, |R3|, 1.469367938527859385e-39, PT ;  /* 0x001000000300780b */ /* 0x000fda0003f04200 */
[----:B------:R-:W-:Y:S05]  /*0460*/  @P0 BRA P1, `(.L_x_4) ;  /* 0x0000000000180947 */ /* 0x000fea0000800000 */
[----:B------:R-:W-:Y:S01]  /*0470*/  IMAD.MOV.U32 R4, RZ, RZ, R10 ;  /* 0x000000ffff047224 */ /* 0x000fe200078e000a */
[----:B------:R-:W-:Y:S01]  /*0480*/  MOV R16, 0x4b0 ;  /* 0x000004b000107802 */ /* 0x000fe20000000f00 */
[----:B------:R-:W-:-:S07]  /*0490*/  IMAD.MOV.U32 R5, RZ, RZ, R11 ;  /* 0x000000ffff057224 */ /* 0x000fce00078e000b */
[----:B------:R-:W-:Y:S05]  /*04a0*/  CALL.REL.NOINC `($__internal_0_$__cuda_sm20_div_rn_f64_full) ;  /* 0x00000008000c7944 */ /* 0x000fea0003c00000 */
[----:B------:R-:W-:Y:S01]  /*04b0*/  IMAD.MOV.U32 R4, RZ, RZ, R8 ;  /* 0x000000ffff047224 */ /* 0x000fe200078e0008 */
[----:B------:R-:W-:-:S07]  /*04c0*/  MOV R5, R9 ;  /* 0x0000000900057202 */ /* 0x000fce0000000f00 */
.L_x_4:
[----:B------:R-:W-:Y:S05]  /*04d0*/  BSYNC.RECONVERGENT B0 ;  /* 0x0000000000007941 */ /* 0x000fea0003800200 */
.L_x_3:
[----:B------:R-:W0:Y:S01]  /*04e0*/  LDC R0, c[0x0][0x38c] ;  /* 0x0000e300ff007b82 */ /* 0x000e220000000800 */
[----:B------:R-:W-:Y:S01]  /*04f0*/  IMAD.MOV.U32 R8, RZ, RZ, 0x3dba2e8c ;  /* 0x3dba2e8cff087424 */ /* 0x000fe200078e00ff */
[----:B------:R1:W2:Y:S01]  /*0500*/  F2F.F32.F64 R18, R4 ;  /* 0x0000000400127310 */ /* 0x0002a20000301000 */
[----:B------:R-:W-:-:S04]  /*0510*/  IMAD.MOV.U32 R3, RZ, RZ, 0x41300000 ;  /* 0x41300000ff037424 */ /* 0x000fc800078e00ff */
[----:B------:R-:W-:-:S04]  /*0520*/  FFMA R3, R8, -R3, 1 ;  /* 0x3f80000008037423 */ /* 0x000fc80000000803 */
[----:B------:R-:W-:Y:S01]  /*0530*/  FFMA R3, R3, R8, 0.090909093618392944336 ;  /* 0x3dba2e8c03037423 */ /* 0x000fe20000000008 */
[----:B0-----:R-:W-:-:S04]  /*0540*/  FADD R0, R0, -4 ;  /* 0xc080000000007421 */ /* 0x001fc80000000000 */
[----:B------:R-:W-:-:S04]  /*0550*/  FMUL R0, R0, 99 ;  /* 0x42c6000000007820 */ /* 0x000fc80000400000 */
[----:B------:R-:W0:Y:S01]  /*0560*/  FCHK P0, R0, 11 ;  /* 0x4130000000007902 */ /* 0x000e220000000000 */
[----:B------:R-:W-:-:S04]  /*0570*/  FFMA R8, R0, R3, RZ ;  /* 0x0000000300087223 */ /* 0x000fc800000000ff */
[----:B------:R-:W-:-:S04]  /*0580*/  FFMA R9, R8, -11, R0 ;  /* 0xc130000008097823 */ /* 0x000fc80000000000 */
[----:B------:R-:W-:Y:S01]  /*0590*/  FFMA R3, R3, R9, R8 ;  /* 0x0000000903037223 */ /* 0x000fe20000000008 */
[----:B012---:R-:W-:Y:S06]  /*05a0*/  @!P0 BRA `(.L_x_5) ;  /* 0x0000000000108947 */ /* 0x007fec0003800000 */
[----:B------:R-:W-:Y:S01]  /*05b0*/  IMAD.MOV.U32 R3, RZ, RZ, 0x41300000 ;  /* 0x41300000ff037424 */ /* 0x000fe200078e00ff */
[----:B------:R-:W-:-:S07]  /*05c0*/  MOV R4, 0x5e0 ;  /* 0x000005e000047802 */ /* 0x000fce0000000f00 */
[----:B------:R-:W-:Y:S05]  /*05d0*/  CALL.REL.NOINC `($__internal_1_$__cuda_sm3x_div_rn_noftz_f32_slowpath) ;  /* 0x0000000c00347944 */ /* 0x000fea0003c00000 */
[----:B------:R-:W-:-:S07]  /*05e0*/  IMAD.MOV.U32 R3, RZ, RZ, R0 ;  /* 0x000000ffff037224 */ /* 0x000fce00078e0000 */
.L_x_5:
        /* <DEDUP_REMOVED lines=19> */
[----:B------:R-:W-:-:S10]  /*0720*/  DFMA R4, R12, R8, R4 ;  /* 0x000000080c04722b */ /* 0x000fd40000000004 */
[----:B------:R-:W-:-:S05]  /*0730*/  FFMA R3, RZ, 3.390625, R5 ;  /* 0x40590000ff037823 */ /* 0x000fca0000000005 */
[----:B------:R-:W-:-:S13]  /*0740*/  FSETP.GT.AND P0, PT, |R3|, 1.469367938527859385e-39, PT ;  /* 0x001000000300780b */ /* 0x000fda0003f04200 */
[----:B------:R-:W-:Y:S05]  /*0750*/  @P0 BRA P1, `(.L_x_7) ;  /* 0x0000000000180947 */ /* 0x000fea0000800000 */
[----:B------:R-:W-:Y:S01]  /*0760*/  IMAD.MOV.U32 R4, RZ, RZ, R10 ;  /* 0x000000ffff047224 */ /* 0x000fe200078e000a */
[----:B------:R-:W-:Y:S01]  /*0770*/  MOV R16, 0x7a0 ;  /* 0x000007a000107802 */ /* 0x000fe20000000f00 */
[----:B------:R-:W-:-:S07]  /*0780*/  IMAD.MOV.U32 R5, RZ, RZ, R11 ;  /* 0x000000ffff057224 */ /* 0x000fce00078e000b */
[----:B------:R-:W-:Y:S05]  /*0790*/  CALL.REL.NOINC `($__internal_0_$__cuda_sm20_div_rn_f64_full) ;  /* 0x0000000400507944 */ /* 0x000fea0003c00000 */
[----:B------:R-:W-:Y:S02]  /*07a0*/  IMAD.MOV.U32 R4, RZ, RZ, R8 ;  /* 0x000000ffff047224 */ /* 0x000fe400078e0008 */
[----:B------:R-:W-:-:S07]  /*07b0*/  IMAD.MOV.U32 R5, RZ, RZ, R9 ;  /* 0x000000ffff057224 */ /* 0x000fce00078e0009 */
.L_x_7:
[----:B------:R-:W-:Y:S05]  /*07c0*/  BSYNC.RECONVERGENT B0 ;  /* 0x0000000000007941 */ /* 0x000fea0003800200 */
.L_x_6:
[----:B------:R-:W0:Y:S01]  /*07d0*/  LDC R0, c[0x0][0x390] ;  /* 0x0000e400ff007b82 */ /* 0x000e220000000800 */
[----:B------:R-:W-:Y:S01]  /*07e0*/  MOV R8, 0x3dba2e8c ;  /* 0x3dba2e8c00087802 */ /* 0x000fe20000000f00 */
[----:B------:R-:W-:Y:S01]  /*07f0*/  IMAD.MOV.U32 R3, RZ, RZ, 0x41300000 ;  /* 0x41300000ff037424 */ /* 0x000fe200078e00ff */
[----:B------:R1:W2:Y:S03]  /*0800*/  F2F.F32.F64 R17, R4 ;  /* 0x0000000400117310 */ /* 0x0002a60000301000 */
[----:B------:R-:W-:Y:S01]  /*0810*/  FFMA R9, R8, -R3, 1 ;  /* 0x3f80000008097423 */ /* 0x000fe20000000803 */
[----:B0-----:R-:W-:-:S04]  /*0820*/  FADD R0, R0, -4 ;  /* 0xc080000000007421 */ /* 0x001fc80000000000 */
[----:B------:R-:W-:Y:S01]  /*0830*/  FMUL R3, R0, 99 ;  /* 0x42c6000000037820 */ /* 0x000fe20000400000 */
[----:B------:R-:W-:-:S03]  /*0840*/  FFMA R0, R9, R8, 0.090909093618392944336 ;  /* 0x3dba2e8c09007423 */ /* 0x000fc60000000008 */
[----:B------:R-:W0:Y:S01]  /*0850*/  FCHK P0, R3, 11 ;  /* 0x4130000003007902 */ /* 0x000e220000000000 */
[----:B------:R-:W-:-:S04]  /*0860*/  FFMA R8, R0, R3, RZ ;  /* 0x0000000300087223 */ /* 0x000fc800000000ff */
[----:B------:R-:W-:-:S04]  /*0870*/  FFMA R9, R8, -11, R3 ;  /* 0xc130000008097823 */ /* 0x000fc80000000003 */
[----:B------:R-:W-:Y:S01]  /*0880*/  FFMA R0, R0, R9, R8 ;  /* 0x0000000900007223 */ /* 0x000fe20000000008 */
[----:B012---:R-:W-:Y:S06]  /*0890*/  @!P0 BRA `(.L_x_8) ;  /* 0x0000000000108947 */ /* 0x007fec0003800000 */
[----:B------:R-:W-:Y:S01]  /*08a0*/  IMAD.MOV.U32 R0, RZ, RZ, R3 ;  /* 0x000000ffff007224 */ /* 0x000fe200078e0003 */
[----:B------:R-:W-:Y:S01]  /*08b0*/  MOV R4, 0x8e0 ;  /* 0x000008e000047802 */ /* 0x000fe20000000f00 */
[----:B------:R-:W-:-:S07]  /*08c0*/  IMAD.MOV.U32 R3, RZ, RZ, 0x41300000 ;  /* 0x41300000ff037424 */ /* 0x000fce00078e00ff */
[----:B------:R-:W-:Y:S05]  /*08d0*/  CALL.REL.NOINC `($__internal_1_$__cuda_sm3x_div_rn_noftz_f32_slowpath) ;  /* 0x0000000800747944 */ /* 0x000fea0003c00000 */
.L_x_8:
[----:B------:R-:W0:Y:S01]  /*08e0*/  MUFU.RCP64H R9, 100 ;  /* 0x4059000000097908 */ /* 0x000e220000001800 */
[----:B------:R-:W-:Y:S01]  /*08f0*/  IMAD.MOV.U32 R3, RZ, RZ, 0x3f000000 ;  /* 0x3f000000ff037424 */ /* 0x000fe200078e00ff */
[----:B------:R-:W-:Y:S01]  /*0900*/  BSSY.RECONVERGENT B0, `(.L_x_9) ;  /* 0x0000017000007945 */ /* 0x000fe20003800200 */
[----:B------:R-:W-:Y:S02]  /*0910*/  IMAD.MOV.U32 R4, RZ, RZ, 0x0 ;  /* 0x00000000ff047424 */ /* 0x000fe400078e00ff */
[----:B------:R-:W-:Y:S01]  /*0920*/  IMAD.MOV.U32 R5, RZ, RZ, 0x40590000 ;  /* 0x40590000ff057424 */ /* 0x000fe200078e00ff */
[----:B------:R-:W-:Y:S01]  /*0930*/  LOP3.LUT R3, R3, 0x80000000, R0, 0xb8, !PT ;  /* 0x8000000003037812 */ /* 0x000fe200078eb800 */
[----:B------:R-:W-:-:S04]  /*0940*/  IMAD.MOV.U32 R8, RZ, RZ, 0x1 ;  /* 0x00000001ff087424 */ /* 0x000fc800078e00ff */
[----:B------:R-:W-:Y:S02]  /*0950*/  FADD.RZ R3, R3, R0 ;  /* 0x0000000003037221 */ /* 0x000fe4000000c000 */
[----:B0-----:R-:W-:-:S04]  /*0960*/  DFMA R10, R8, -R4, 1 ;  /* 0x3ff00000080a742b */ /* 0x001fc80000000804 */
[----:B------:R-:W0:Y:S04]  /*0970*/  FRND.TRUNC R3, R3 ;  /* 0x0000000300037307 */ /* 0x000e28000020d000 */
        /* <DEDUP_REMOVED lines=13> */
[----:B------:R-:W-:-:S07]  /*0a50*/  MOV R16, 0xa70 ;  /* 0x00000a7000107802 */ /* 0x000fce0000000f00 */
[----:B------:R-:W-:Y:S05]  /*0a60*/  CALL.REL.NOINC `($__internal_0_$__cuda_sm20_div_rn_f64_full) ;  /* 0x00000000009c7944 */ /* 0x000fea0003c00000 */
.L_x_10:
[----:B------:R-:W-:Y:S05]  /*0a70*/  BSYNC.RECONVERGENT B0 ;  /* 0x0000000000007941 */ /* 0x000fea0003800200 */
.L_x_9:
[----:B------:R-:W-:Y:S01]  /*0a80*/  MOV R22, 0x0 ;  /* 0x0000000000167802 */ /* 0x000fe20000000f00 */
[----:B------:R-:W0:Y:S01]  /*0a90*/  LDCU.64 UR4, c[0x4][0x18] ;  /* 0x01000300ff0477ac */ /* 0x000e220008000a00 */
[----:B------:R1:W2:Y:S01]  /*0aa0*/  F2F.F32.F64 R16, R8 ;  /* 0x0000000800107310 */ /* 0x0002a20000301000 */
[----:B------:R-:W-:Y:S01]  /*0ab0*/  CS2R R6, SRZ ;  /* 0x0000000000067805 */ /* 0x000fe2000001ff00 */
[----:B------:R1:W3:Y:S01]  /*0ac0*/  LDC.64 R10, c[0x4][R22] ;  /* 0x01000000160a7b82 */ /* 0x0002e20000000a00 */
[----:B0-----:R-:W-:Y:S01]  /*0ad0*/  MOV R4, UR4 ;  /* 0x0000000400047c02 */ /* 0x001fe20008000f00 */
[----:B-12---:R-:W-:-:S07]  /*0ae0*/  IMAD.U32 R5, RZ, RZ, UR5 ;  /* 0x00000005ff057e24 */ /* 0x006fce000f8e00ff */
[----:B------:R-:W-:-:S07]  /*0af0*/  LEPC R20, `(.L_x_11) ;  /* 0x000000001014794e */ /* 0x000fce0000000000 */
[----:B---3--:R-:W-:Y:S05]  /*0b00*/  CALL.ABS.NOINC R10 ;  /* 0x000000000a007343 */ /* 0x008fea0003c00000 */
.L_x_11:
[----:B------:R-:W0:Y:S01]  /*0b10*/  F2F.F64.F32 R8, R18 ;  /* 0x0000001200087310 */ /* 0x000e220000201800 */
[----:B------:R1:W2:Y:S01]  /*0b20*/  LDC.64 R14, c[0x4][R22] ;  /* 0x01000000160e7b82 */ /* 0x0002a20000000a00 */
[----:B------:R-:W3:Y:S01]  /*0b30*/  LDCU.64 UR4, c[0x4][0x20] ;  /* 0x01000400ff0477ac */ /* 0x000ee20008000a00 */
[----:B------:R-:W-:Y:S02]  /*0b40*/  IMAD.MOV.U32 R6, RZ, RZ, R19 ;  /* 0x000000ffff067224 */ /* 0x000fe400078e0013 */
[----:B------:R-:W-:-:S03]  /*0b50*/  IMAD.MOV.U32 R7, RZ, RZ, R2 ;  /* 0x000000ffff077224 */ /* 0x000fc600078e0002 */
[----:B------:R-:W4:Y:S01]  /*0b60*/  F2F.F64.F32 R10, R17 ;  /* 0x00000011000a7310 */ /* 0x000f220000201800 */
[----:B0-----:R1:W-:Y:S07]  /*0b70*/  STL.64 [R1], R8 ;  /* 0x0000000801007387 */ /* 0x0013ee0000100a00 */
[----:B------:R-:W0:Y:S01]  /*0b80*/  F2F.F64.F32 R12, R16 ;  /* 0x00000010000c7310 */ /* 0x000e220000201800 */
[----:B---3--:R-:W-:Y:S02]  /*0b90*/  IMAD.U32 R4, RZ, RZ, UR4 ;  /* 0x00000004ff047e24 */ /* 0x008fe4000f8e00ff */
[----:B------:R-:W-:Y:S01]  /*0ba0*/  IMAD.U32 R5, RZ, RZ, UR5 ;  /* 0x00000005ff057e24 */ /* 0x000fe2000f8e00ff */
[----:B----4-:R1:W-:Y:S04]  /*0bb0*/  STL.64 [R1+0x8], R10 ;  /* 0x0000080a01007387 */ /* 0x0103e80000100a00 */
[----:B0-----:R1:W-:Y:S02]  /*0bc0*/  STL.64 [R1+0x10], R12 ;  /* 0x0000100c01007387 */ /* 0x0013e40000100a00 */
[----:B------:R-:W-:-:S07]  /*0bd0*/  LEPC R20, `(.L_x_12) ;  /* 0x000000001014794e */ /* 0x000fce0000000000 */
[----:B-12---:R-:W-:Y:S05]  /*0be0*/  CALL.ABS.NOINC R14 ;  /* 0x000000000e007343 */ /* 0x006fea0003c00000 */
.L_x_12:
[----:B------:R-:W0:Y:S01]  /*0bf0*/  LDCU UR4, c[0x0][0x380] ;  /* 0x00007000ff0477ac */ /* 0x000e220008000800 */
[----:B------:R-:W-:Y:S01]  /*0c00*/  IMAD.MOV.U32 R3, RZ, RZ, -0x3e000000 ;  /* 0xc2000000ff037424 */ /* 0x000fe200078e00ff */
[----:B------:R-:W-:-:S03]  /*0c10*/  UMOV UR5, URZ ;  /* 0x000000ff00057c82 */ /* 0x000fc60008000000 */
[----:B0-----:R0:W5:Y:S01]  /*0c20*/  TEX.LL RZ, R16, R16, R3, UR4, 3D, 0x1 ;  /* 0x48ff040310107f60 */ /* 0x00116200089e01ff */
[----:B------:R-:W1:Y:S01]  /*0c30*/  LDC.64 R22, c[0x4][R22] ;  /* 0x0100000016167b82 */ /* 0x000e620000000a00 */
[----:B------:R-:W-:Y:S02]  /*0c40*/  IMAD.MOV.U32 R6, RZ, RZ, R19 ;  /* 0x000000ffff067224 */ /* 0x000fe400078e0013 */
[----:B------:R-:W-:Y:S01]  /*0c50*/  IMAD.MOV.U32 R7, RZ, RZ, R2 ;  /* 0x000000ffff077224 */ /* 0x000fe200078e0002 */
[----:B0-----:R-:W0:Y:S02]  /*0c60*/  LDCU.64 UR4, c[0x4][0x28] ;  /* 0x01000500ff0477ac */ /* 0x001e240008000a00 */
[----:B0-----:R-:W-:Y:S01]  /*0c70*/  MOV R4, UR4 ;  /* 0x0000000400047c02 */ /* 0x001fe20008000f00 */
[----:B------:R-:W-:Y:S01]  /*0c80*/  IMAD.U32 R5, RZ, RZ, UR5 ;  /* 0x00000005ff057e24 */ /* 0x000fe2000f8e00ff */
[----:B-----5:R-:W0:Y:S02]  /*0c90*/  F2F.F64.F32 R8, R16 ;  /* 0x0000001000087310 */ /* 0x020e240000201800 */
[----:B01----:R0:W-:Y:S04]  /*0ca0*/  STL.64 [R1], R8 ;  /* 0x0000000801007387 */ /* 0x0031e80000100a00 */
[----:B------:R-:W-:-:S07]  /*0cb0*/  LEPC R20, `(.L_x_13) ;  /* 0x000000001014794e */ /* 0x000fce0000000000 */
[----:B0-----:R-:W-:Y:S05]  /*0cc0*/  CALL.ABS.NOINC R22 ;  /* 0x0000000016007343 */ /* 0x001fea0003c00000 */
.L_x_13:
[----:B------:R-:W-:Y:S05]  /*0cd0*/  EXIT ;  /* 0x000000000000794d */ /* 0x000fea0003800000 */
        .weak           $__internal_0_$__cuda_sm20_div_rn_f64_full
        .type           $__internal_0_$__cuda_sm20_div_rn_f64_full,@function
        .size           $__internal_0_$__cuda_sm20_div_rn_f64_full,($__internal_1_$__cuda_sm3x_div_rn_noftz_f32_slowpath - $__internal_0_$__cuda_sm20_div_rn_f64_full)
$__internal_0_$__cuda_sm20_div_rn_f64_full:
[C---:B------:R-:W-:Y:S01]  /*0ce0*/  FSETP.GEU.AND P0, PT, |R7|.reuse, 1.469367938527859385e-39, PT ;  /* 0x001000000700780b */ /* 0x040fe20003f0e200 */
[----:B------:R-:W-:Y:S01]  /*0cf0*/  IMAD.MOV.U32 R10, RZ, RZ, 0x1 ;  /* 0x00000001ff0a7424 */ /* 0x000fe200078e00ff */
[----:B------:R-:W-:Y:S01]  /*0d00*/  LOP3.LUT R8, R7, 0x800fffff, RZ, 0xc0, !PT ;  /* 0x800fffff07087812 */ /* 0x000fe200078ec0ff */
[----:B------:R-:W-:Y:S01]  /*0d10*/  BSSY.RECONVERGENT B1, `(.L_x_14) ;  /* 0x0000054000017945 */ /* 0x000fe20003800200 */
[C---:B------:R-:W-:Y:S02]  /*0d20*/  FSETP.GEU.AND P2, PT, |R5|.reuse, 1.469367938527859385e-39, PT ;  /* 0x001000000500780b */ /* 0x040fe40003f4e200 */
[----:B------:R-:W-:Y:S01]  /*0d30*/  LOP3.LUT R9, R8, 0x3ff00000, RZ, 0xfc, !PT ;  /* 0x3ff0000008097812 */ /* 0x000fe200078efcff */
[----:B------:R-:W-:Y:S01]  /*0d40*/  IMAD.MOV.U32 R8, RZ, RZ, R6 ;  /* 0x000000ffff087224 */ /* 0x000fe200078e0006 */
[----:B------:R-:W-:Y:S02]  /*0d50*/  LOP3.LUT R3, R5, 0x7ff00000, RZ, 0xc0, !PT ;  /* 0x7ff0000005037812 */ /* 0x000fe400078ec0ff */
[----:B------:R-:W-:-:S03]  /*0d60*/  LOP3.LUT R22, R7, 0x7ff00000, RZ, 0xc0, !PT ;  /* 0x7ff0000007167812 */ /* 0x000fc600078ec0ff */
[----:B------:R-:W-:Y:S01]  /*0d70*/  @!P0 DMUL R8, R6, 8.98846567431157953865e+307 ;  /* 0x7fe0000006088828 */ /* 0x000fe20000000000 */
[----:B------:R-:W-:Y:S01]  /*0d80*/  ISETP.GE.U32.AND P1, PT, R3, R22, PT ;  /* 0x000000160300720c */ /* 0x000fe20003f26070 */
[----:B------:R-:W-:Y:S02]  /*0d90*/  IMAD.MOV.U32 R23, RZ, RZ, R3 ;  /* 0x000000ffff177224 */ /* 0x000fe400078e0003 */
[----:B------:R-:W-:Y:S02]  /*0da0*/  @!P2 LOP3.LUT R0, R7, 0x7ff00000, RZ, 0xc0, !PT ;  /* 0x7ff000000700a812 */ /* 0x000fe400078ec0ff */
[----:B------:R-:W0:Y:S02]  /*0db0*/  MUFU.RCP64H R11, R9 ;  /* 0x00000009000b7308 */ /* 0x000e240000001800 */
[----:B------:R-:W-:Y:S01]  /*0dc0*/  @!P2 ISETP.GE.U32.AND P3, PT, R3, R0, PT ;  /* 0x000000000300a20c */ /* 0x000fe20003f66070 */
[----:B------:R-:W-:Y:S01]  /*0dd0*/  IMAD.MOV.U32 R0, RZ, RZ, 0x1ca00000 ;  /* 0x1ca00000ff007424 */ /* 0x000fe200078e00ff */
[----:B------:R-:W-:-:S04]  /*0de0*/  @!P0 LOP3.LUT R22, R9, 0x7ff00000, RZ, 0xc0, !PT ;  /* 0x7ff0000009168812 */ /* 0x000fc800078ec0ff */
[----:B------:R-:W-:-:S04]  /*0df0*/  @!P2 SEL R15, R0, 0x63400000, !P3 ;  /* 0x63400000000fa807 */ /* 0x000fc80005800000 */
[----:B------:R-:W-:-:S04]  /*0e00*/  @!P2 LOP3.LUT R20, R15, 0x80000000, R5, 0xf8, !PT ;  /* 0x800000000f14a812 */ /* 0x000fc800078ef805 */
[----:B------:R-:W-:Y:S01]  /*0e10*/  @!P2 LOP3.LUT R21, R20, 0x100000, RZ, 0xfc, !PT ;  /* 0x001000001415a812 */ /* 0x000fe200078efcff */
[----:B0-----:R-:W-:Y:S01]  /*0e20*/  DFMA R12, R10, -R8, 1 ;  /* 0x3ff000000a0c742b */ /* 0x001fe20000000808 */
[----:B------:R-:W-:-:S07]  /*0e30*/  @!P2 IMAD.MOV.U32 R20, RZ, RZ, RZ ;  /* 0x000000ffff14a224 */ /* 0x000fce00078e00ff */
[----:B------:R-:W-:-:S08]  /*0e40*/  DFMA R12, R12, R12, R12 ;  /* 0x0000000c0c0c722b */ /* 0x000fd0000000000c */
[----:B------:R-:W-:Y:S01]  /*0e50*/  DFMA R12, R10, R12, R10 ;  /* 0x0000000c0a0c722b */ /* 0x000fe2000000000a */
[----:B------:R-:W-:Y:S02]  /*0e60*/  SEL R11, R0, 0x63400000, !P1 ;  /* 0x63400000000b7807 */ /* 0x000fe40004800000 */
[----:B------:R-:W-:Y:S02]  /*0e70*/  MOV R10, R4 ;  /* 0x00000004000a7202 */ /* 0x000fe40000000f00 */
[----:B------:R-:W-:-:S03]  /*0e80*/  LOP3.LUT R11, R11, 0x800fffff, R5, 0xf8, !PT ;  /* 0x800fffff0b0b7812 */ /* 0x000fc600078ef805 */
[----:B------:R-:W-:-:S03]  /*0e90*/  DFMA R14, R12, -R8, 1 ;  /* 0x3ff000000c0e742b */ /* 0x000fc60000000808 */
[----:B------:R-:W-:-:S05]  /*0ea0*/  @!P2 DFMA R10, R10, 2, -R20 ;  /* 0x400000000a0aa82b */ /* 0x000fca0000000814 */
[----:B------:R-:W-:-:S05]  /*0eb0*/  DFMA R14, R12, R14, R12 ;  /* 0x0000000e0c0e722b */ /* 0x000fca000000000c */
[----:B------:R-:W-:-:S03]  /*0ec0*/  @!P2 LOP3.LUT R23, R11, 0x7ff00000, RZ, 0xc0, !PT ;  /* 0x7ff000000b17a812 */ /* 0x000fc600078ec0ff */
[----:B------:R-:W-:Y:S02]  /*0ed0*/  DMUL R12, R14, R10 ;  /* 0x0000000a0e0c7228 */ /* 0x000fe40000000000 */
[----:B------:R-:W-:-:S05]  /*0ee0*/  VIADD R24, R23, 0xffffffff ;  /* 0xffffffff17187836 */ /* 0x000fca0000000000 */
[----:B------:R-:W-:Y:S01]  /*0ef0*/  ISETP.GT.U32.AND P0, PT, R24, 0x7feffffe, PT ;  /* 0x7feffffe1800780c */ /* 0x000fe20003f04070 */
[----:B------:R-:W-:Y:S01]  /*0f00*/  VIADD R24, R22, 0xffffffff ;  /* 0xffffffff16187836 */ /* 0x000fe20000000000 */
[----:B------:R-:W-:-:S04]  /*0f10*/  DFMA R20, R12, -R8, R10 ;  /* 0x800000080c14722b */ /* 0x000fc8000000000a */
[----:B------:R-:W-:-:S04]  /*0f20*/  ISETP.GT.U32.OR P0, PT, R24, 0x7feffffe, P0 ;  /* 0x7feffffe1800780c */ /* 0x000fc80000704470 */
[----:B------:R-:W-:-:S09]  /*0f30*/  DFMA R20, R14, R20, R12 ;  /* 0x000000140e14722b */ /* 0x000fd2000000000c */
[----:B------:R-:W-:Y:S05]  /*0f40*/  @P0 BRA `(.L_x_15) ;  /* 0x00000000006c0947 */ /* 0x000fea0003800000 */
[----:B------:R-:W-:-:S04]  /*0f50*/  LOP3.LUT R12, R7, 0x7ff00000, RZ, 0xc0, !PT ;  /* 0x7ff00000070c7812 */ /* 0x000fc800078ec0ff */
[CC--:B------:R-:W-:Y:S02]  /*0f60*/  VIADDMNMX R4, R3.reuse, -R12.reuse, 0xb9600000, !PT ;  /* 0xb960000003047446 */ /* 0x0c0fe4000780090c */
[----:B------:R-:W-:Y:S02]  /*0f70*/  ISETP.GE.U32.AND P0, PT, R3, R12, PT ;  /* 0x0000000c0300720c */ /* 0x000fe40003f06070 */
[----:B------:R-:W-:Y:S02]  /*0f80*/  VIMNMX R4, PT, PT, R4, 0x46a00000, PT ;  /* 0x46a0000004047848 */ /* 0x000fe40003fe0100 */
[----:B------:R-:W-:-:S05]  /*0f90*/  SEL R3, R0, 0x63400000, !P0 ;  /* 0x6340000000037807 */ /* 0x000fca0004000000 */
[----:B------:R-:W-:Y:S01]  /*0fa0*/  IMAD.IADD R0, R4, 0x1, -R3 ;  /* 0x0000000104007824 */ /* 0x000fe200078e0a03 */
[----:B------:R-:W-:-:S03]  /*0fb0*/  MOV R4, RZ ;  /* 0x000000ff00047202 */ /* 0x000fc60000000f00 */
[----:B------:R-:W-:-:S06]  /*0fc0*/  VIADD R5, R0, 0x7fe00000 ;  /* 0x7fe0000000057836 */ /* 0x000fcc0000000000 */
[----:B------:R-:W-:-:S10]  /*0fd0*/  DMUL R12, R20, R4 ;  /* 0x00000004140c7228 */ /* 0x000fd40000000000 */
[----:B------:R-:W-:-:S13]  /*0fe0*/  FSETP.GTU.AND P0, PT, |R13|, 1.469367938527859385e-39, PT ;  /* 0x001000000d00780b */ /* 0x000fda0003f0c200 */
[----:B------:R-:W-:Y:S05]  /*0ff0*/  @P0 BRA `(.L_x_16) ;  /* 0x0000000000940947 */ /* 0x000fea0003800000 */
[----:B------:R-:W-:Y:S01]  /*1000*/  DFMA R10, R20, -R8, R10 ;  /* 0x80000008140a722b */ /* 0x000fe2000000000a */
[----:B------:R-:W-:-:S09]  /*1010*/  IMAD.MOV.U32 R8, RZ, RZ, RZ ;  /* 0x000000ffff087224 */ /* 0x000fd200078e00ff */
[C---:B------:R-:W-:Y:S02]  /*1020*/  FSETP.NEU.AND P0, PT, R11.reuse, RZ, PT ;  /* 0x000000ff0b00720b */ /* 0x040fe40003f0d000 */
[----:B------:R-:W-:-:S04]  /*1030*/  LOP3.LUT R3, R11, 0x80000000, R7, 0x48, !PT ;  /* 0x800000000b037812 */ /* 0x000fc800078e4807 */
[----:B------:R-:W-:-:S07]  /*1040*/  LOP3.LUT R9, R3, R5, RZ, 0xfc, !PT ;  /* 0x0000000503097212 */ /* 0x000fce00078efcff */
[----:B------:R-:W-:Y:S05]  /*1050*/  @!P0 BRA `(.L_x_16) ;  /* 0x00000000007c8947 */ /* 0x000fea0003800000 */
[----:B------:R-:W-:Y:S01]  /*1060*/  IMAD.MOV R5, RZ, RZ, -R0 ;  /* 0x000000ffff057224 */ /* 0x000fe200078e0a00 */
[----:B------:R-:W-:Y:S01]  /*1070*/  DMUL.RP R8, R20, R8 ;  /* 0x0000000814087228 */ /* 0x000fe20000008000 */
[----:B------:R-:W-:-:S06]  /*1080*/  IMAD.MOV.U32 R4, RZ, RZ, RZ ;  /* 0x000000ffff047224 */ /* 0x000fcc00078e00ff */
[----:B------:R-:W-:-:S03]  /*1090*/  DFMA R4, R12, -R4, R20 ;  /* 0x800000040c04722b */ /* 0x000fc60000000014 */
[----:B------:R-:W-:-:S03]  /*10a0*/  LOP3.LUT R3, R9, R3, RZ, 0x3c, !PT ;  /* 0x0000000309037212 */ /* 0x000fc600078e3cff */
[----:B------:R-:W-:-:S04]  /*10b0*/  IADD3 R4, PT, PT, -R0, -0x43300000, RZ ;  /* 0xbcd0000000047810 */ /* 0x000fc80007ffe1ff */
[----:B------:R-:W-:-:S04]  /*10c0*/  FSETP.NEU.AND P0, PT, |R5|, R4, PT ;  /* 0x000000040500720b */ /* 0x000fc80003f0d200 */
[----:B------:R-:W-:Y:S02]  /*10d0*/  FSEL R12, R8, R12, !P0 ;  /* 0x0000000c080c7208 */ /* 0x000fe40004000000 */
[----:B------:R-:W-:Y:S01]  /*10e0*/  FSEL R13, R3, R13, !P0 ;  /* 0x0000000d030d7208 */ /* 0x000fe20004000000 */
[----:B------:R-:W-:Y:S06]  /*10f0*/  BRA `(.L_x_16) ;  /* 0x0000000000547947 */ /* 0x000fec0003800000 */
.L_x_15:
[----:B------:R-:W-:-:S14]  /*1100*/  DSETP.NAN.AND P0, PT, R4, R4, PT ;  /* 0x000000040400722a */ /* 0x000fdc0003f08000 */
[----:B------:R-:W-:Y:S05]  /*1110*/  @P0 BRA `(.L_x_17) ;  /* 0x0000000000440947 */ /* 0x000fea0003800000 */
[----:B------:R-:W-:-:S14]  /*1120*/  DSETP.NAN.AND P0, PT, R6, R6, PT ;  /* 0x000000060600722a */ /* 0x000fdc0003f08000 */
[----:B------:R-:W-:Y:S05]  /*1130*/  @P0 BRA `(.L_x_18) ;  /* 0x0000000000300947 */ /* 0x000fea0003800000 */
[----:B------:R-:W-:Y:S01]  /*1140*/  ISETP.NE.AND P0, PT, R23, R22, PT ;  /* 0x000000161700720c */ /* 0x000fe20003f05270 */
[----:B------:R-:W-:Y:S02]  /*1150*/  IMAD.MOV.U32 R12, RZ, RZ, 0x0 ;  /* 0x00000000ff0c7424 */ /* 0x000fe400078e00ff */
[----:B------:R-:W-:-:S10]  /*1160*/  IMAD.MOV.U32 R13, RZ, RZ, -0x80000 ;  /* 0xfff80000ff0d7424 */ /* 0x000fd400078e00ff */
[----:B------:R-:W-:Y:S05]  /*1170*/  @!P0 BRA `(.L_x_16) ;  /* 0x0000000000348947 */ /* 0x000fea0003800000 */
[----:B------:R-:W-:Y:S02]  /*1180*/  ISETP.NE.AND P0, PT, R23, 0x7ff00000, PT ;  /* 0x7ff000001700780c */ /* 0x000fe40003f05270 */
[----:B------:R-:W-:Y:S02]  /*1190*/  LOP3.LUT R13, R5, 0x80000000, R7, 0x48, !PT ;  /* 0x80000000050d7812 */ /* 0x000fe400078e4807 */
[----:B------:R-:W-:-:S13]  /*11a0*/  ISETP.EQ.OR P0, PT, R22, RZ, !P0 ;  /* 0x000000ff1600720c */ /* 0x000fda0004702670 */
[----:B------:R-:W-:Y:S01]  /*11b0*/  @P0 LOP3.LUT R0, R13, 0x7ff00000, RZ, 0xfc, !PT ;  /* 0x7ff000000d000812 */ /* 0x000fe200078efcff */
[----:B------:R-:W-:Y:S01]  /*11c0*/  @!P0 IMAD.MOV.U32 R12, RZ, RZ, RZ ;  /* 0x000000ffff0c8224 */ /* 0x000fe200078e00ff */
[----:B------:R-:W-:-:S03]  /*11d0*/  @P0 MOV R12, RZ ;  /* 0x000000ff000c0202 */ /* 0x000fc60000000f00 */
[----:B------:R-:W-:Y:S01]  /*11e0*/  @P0 IMAD.MOV.U32 R13, RZ, RZ, R0 ;  /* 0x000000ffff0d0224 */ /* 0x000fe200078e0000 */
[----:B------:R-:W-:Y:S06]  /*11f0*/  BRA `(.L_x_16) ;  /* 0x0000000000147947 */ /* 0x000fec0003800000 */
.L_x_18:
[----:B------:R-:W-:Y:S01]  /*1200*/  LOP3.LUT R13, R7, 0x80000, RZ, 0xfc, !PT ;  /* 0x00080000070d7812 */ /* 0x000fe200078efcff */
[----:B------:R-:W-:Y:S01]  /*1210*/  IMAD.MOV.U32 R12, RZ, RZ, R6 ;  /* 0x000000ffff0c7224 */ /* 0x000fe200078e0006 */
[----:B------:R-:W-:Y:S06]  /*1220*/  BRA `(.L_x_16) ;  /* 0x0000000000087947 */ /* 0x000fec0003800000 */
.L_x_17:
[----:B------:R-:W-:Y:S01]  /*1230*/  LOP3.LUT R13, R5, 0x80000, RZ, 0xfc, !PT ;  /* 0x00080000050d7812 */ /* 0x000fe200078efcff */
[----:B------:R-:W-:-:S07]  /*1240*/  IMAD.MOV.U32 R12, RZ, RZ, R4 ;  /* 0x000000ffff0c7224 */ /* 0x000fce00078e0004 */
.L_x_16:
[----:B------:R-:W-:Y:S05]  /*1250*/  BSYNC.RECONVERGENT B1 ;  /* 0x0000000000017941 */ /* 0x000fea0003800200 */
.L_x_14:
[----:B------:R-:W-:Y:S02]  /*1260*/  HFMA2 R5, -RZ, RZ, 0, 0 ;  /* 0x00000000ff057431 */ /* 0x000fe400000001ff */
[----:B------:R-:W-:Y:S02]  /*1270*/  IMAD.MOV.U32 R4, RZ, RZ, R16 ;  /* 0x000000ffff047224 */ /* 0x000fe400078e0010 */
[----:B------:R-:W-:Y:S02]  /*1280*/  IMAD.MOV.U32 R8, RZ, RZ, R12 ;  /* 0x000000ffff087224 */ /* 0x000fe400078e000c */
[----:B------:R-:W-:Y:S01]  /*1290*/  IMAD.MOV.U32 R9, RZ, RZ, R13 ;  /* 0x000000ffff097224 */ /* 0x000fe200078e000d */
[----:B------:R-:W-:Y:S06]  /*12a0*/  RET.REL.NODEC R4 `(_Z16coulomb_functionyfff) ;  /* 0xffffffec04547950 */ /* 0x000fec0003c3ffff */
        .weak           $__internal_1_$__cuda_sm3x_div_rn_noftz_f32_slowpath
        .type           $__internal_1_$__cuda_sm3x_div_rn_noftz_f32_slowpath,@function
        .size           $__internal_1_$__cuda_sm3x_div_rn_noftz_f32_slowpath,(.L_x_29 - $__internal_1_$__cuda_sm3x_div_rn_noftz_f32_slowpath)
$__internal_1_$__cuda_sm3x_div_rn_noftz_f32_slowpath:
[----:B------:R-:W-:Y:S02]  /*12b0*/  SHF.R.U32.HI R8, RZ, 0x17, R3 ;  /* 0x00000017ff087819 */ /* 0x000fe40000011603 */
[----:B------:R-:W-:Y:S02]  /*12c0*/  SHF.R.U32.HI R5, RZ, 0x17, R0 ;  /* 0x00000017ff057819 */ /* 0x000fe40000011600 */
[----:B------:R-:W-:Y:S02]  /*12d0*/  LOP3.LUT R8, R8, 0xff, RZ, 0xc0, !PT ;  /* 0x000000ff08087812 */ /* 0x000fe400078ec0ff */
[----:B------:R-:W-:-:S03]  /*12e0*/  LOP3.LUT R12, R5, 0xff, RZ, 0xc0, !PT ;  /* 0x000000ff050c7812 */ /* 0x000fc600078ec0ff */
[----:B------:R-:W-:Y:S02]  /*12f0*/  VIADD R10, R8, 0xffffffff ;  /* 0xffffffff080a7836 */ /* 0x000fe40000000000 */
[----:B------:R-:W-:-:S03]  /*1300*/  VIADD R9, R12, 0xffffffff ;  /* 0xffffffff0c097836 */ /* 0x000fc60000000000 */
[----:B------:R-:W-:-:S04]  /*1310*/  ISETP.GT.U32.AND P0, PT, R10, 0xfd, PT ;  /* 0x000000fd0a00780c */ /* 0x000fc80003f04070 */
[----:B------:R-:W-:-:S13]  /*1320*/  ISETP.GT.U32.OR P0, PT, R9, 0xfd, P0 ;  /* 0x000000fd0900780c */ /* 0x000fda0000704470 */
[----:B------:R-:W-:Y:S01]  /*1330*/  @!P0 IMAD.MOV.U32 R5, RZ, RZ, RZ ;  /* 0x000000ffff058224 */ /* 0x000fe200078e00ff */
[----:B------:R-:W-:Y:S06]  /*1340*/  @!P0 BRA `(.L_x_19) ;  /* 0x00000000005c8947 */ /* 0x000fec0003800000 */
[----:B------:R-:W-:Y:S02]  /*1350*/  FSETP.GTU.FTZ.AND P0, PT, |R0|, +INF , PT ;  /* 0x7f8000000000780b */ /* 0x000fe40003f1c200 */
[----:B------:R-:W-:-:S04]  /*1360*/  FSETP.GTU.FTZ.AND P1, PT, |R3|, +INF , PT ;  /* 0x7f8000000300780b */ /* 0x000fc80003f3c200 */
[----:B------:R-:W-:-:S13]  /*1370*/  PLOP3.LUT P0, PT, P0, P1, PT, 0xf8, 0x8f ;  /* 0x00000000008f781c */ /* 0x000fda0000703f70 */
[----:B------:R-:W-:Y:S05]  /*1380*/  @P0 BRA `(.L_x_20) ;  /* 0x0000000400440947 */ /* 0x000fea0003800000 */
[----:B------:R-:W-:-:S13]  /*1390*/  LOP3.LUT P0, RZ, R3, 0x7fffffff, R0, 0xc8, !PT ;  /* 0x7fffffff03ff7812 */ /* 0x000fda000780c800 */
[----:B------:R-:W-:Y:S05]  /*13a0*/  @!P0 BRA `(.L_x_21) ;  /* 0x0000000400348947 */ /* 0x000fea0003800000 */
[C---:B------:R-:W-:Y:S02]  /*13b0*/  FSETP.NEU.FTZ.AND P1, PT, |R0|.reuse, +INF , PT ;  /* 0x7f8000000000780b */ /* 0x040fe40003f3d200 */
[----:B------:R-:W-:Y:S02]  /*13c0*/  FSETP.NEU.FTZ.AND P2, PT, |R3|, +INF , PT ;  /* 0x7f8000000300780b */ /* 0x000fe40003f5d200 */
[----:B------:R-:W-:-:S11]  /*13d0*/  FSETP.NEU.FTZ.AND P0, PT, |R0|, +INF , PT ;  /* 0x7f8000000000780b */ /* 0x000fd60003f1d200 */
[----:B------:R-:W-:Y:S05]  /*13e0*/  @!P2 BRA !P1, `(.L_x_21) ;  /* 0x000000040024a947 */ /* 0x000fea0004800000 */
[----:B------:R-:W-:-:S04]  /*13f0*/  LOP3.LUT P1, RZ, R0, 0x7fffffff, RZ, 0xc0, !PT ;  /* 0x7fffffff00ff7812 */ /* 0x000fc8000782c0ff */
[----:B------:R-:W-:-:S13]  /*1400*/  PLOP3.LUT P1, PT, P2, P1, PT, 0x2f, 0xf2 ;  /* 0x0000000000f2781c */ /* 0x000fda0001722577 */
[----:B------:R-:W-:Y:S05]  /*1410*/  @P1 BRA `(.L_x_22) ;  /* 0x0000000400101947 */ /* 0x000fea0003800000 */
[----:B------:R-:W-:-:S04]  /*1420*/  LOP3.LUT P1, RZ, R3, 0x7fffffff, RZ, 0xc0, !PT ;  /* 0x7fffffff03ff7812 */ /* 0x000fc8000782c0ff */
[----:B------:R-:W-:-:S13]  /*1430*/  PLOP3.LUT P0, PT, P0, P1, PT, 0x2f, 0xf2 ;  /* 0x0000000000f2781c */ /* 0x000fda0000702577 */
[----:B------:R-:W-:Y:S05]  /*1440*/  @P0 BRA `(.L_x_23) ;  /* 0x0000000000f80947 */ /* 0x000fea0003800000 */
[----:B------:R-:W-:Y:S02]  /*1450*/  ISETP.GE.AND P0, PT, R9, RZ, PT ;  /* 0x000000ff0900720c */ /* 0x000fe40003f06270 */
[----:B------:R-:W-:-:S11]  /*1460*/  ISETP.GE.AND P1, PT, R10, RZ, PT ;  /* 0x000000ff0a00720c */ /* 0x000fd60003f26270 */
[----:B------:R-:W-:Y:S02]  /*1470*/  @P0 IMAD.MOV.U32 R5, RZ, RZ, RZ ;  /* 0x000000ffff050224 */ /* 0x000fe400078e00ff */
[----:B------:R-:W-:Y:S01]  /*1480*/  @!P0 FFMA R0, R0, 1.84467440737095516160e+19, RZ ;  /* 0x5f80000000008823 */ /* 0x000fe200000000ff */
[----:B------:R-:W-:Y:S02]  /*1490*/  @!P0 IMAD.MOV.U32 R5, RZ, RZ, -0x40 ;  /* 0xffffffc0ff058424 */ /* 0x000fe400078e00ff */
[----:B------:R-:W-:-:S03]  /*14a0*/  @!P1 FFMA R3, R3, 1.84467440737095516160e+19, RZ ;  /* 0x5f80000003039823 */ /* 0x000fc600000000ff */
[----:B------:R-:W-:-:S07]  /*14b0*/  @!P1 IADD3 R5, PT, PT, R5, 0x40, RZ ;  /* 0x0000004005059810 */ /* 0x000fce0007ffe0ff */
.L_x_19:
[----:B------:R-:W-:-:S05]  /*14c0*/  LEA R10, R8, 0xc0800000, 0x17 ;  /* 0xc0800000080a7811 */ /* 0x000fca00078eb8ff */
[----:B------:R-:W-:Y:S02]  /*14d0*/  IMAD.IADD R10, R3, 0x1, -R10 ;  /* 0x00000001030a7824 */ /* 0x000fe400078e0a0a */
[----:B------:R-:W-:Y:S02]  /*14e0*/  VIADD R3, R12, 0xffffff81 ;  /* 0xffffff810c037836 */ /* 0x000fe40000000000 */
[----:B------:R-:W0:Y:S01]  /*14f0*/  MUFU.RCP R9, R10 ;  /* 0x0000000a00097308 */ /* 0x000e220000001000 */
[----:B------:R-:W-:Y:S01]  /*1500*/  FADD.FTZ R11, -R10, -RZ ;  /* 0x800000ff0a0b7221 */ /* 0x000fe20000010100 */
[C---:B------:R-:W-:Y:S01]  /*1510*/  IMAD R0, R3.reuse, -0x800000, R0 ;  /* 0xff80000003007824 */ /* 0x040fe200078e0200 */
[----:B------:R-:W-:-:S05]  /*1520*/  IADD3 R8, PT, PT, R3, 0x7f, -R8 ;  /* 0x0000007f03087810 */ /* 0x000fca0007ffe808 */
[----:B------:R-:W-:Y:S02]  /*1530*/  IMAD.IADD R8, R8, 0x1, R5 ;  /* 0x0000000108087824 */ /* 0x000fe400078e0205 */
[----:B0-----:R-:W-:-:S04]  /*1540*/  FFMA R12, R9, R11, 1 ;  /* 0x3f800000090c7423 */ /* 0x001fc8000000000b */
[----:B------:R-:W-:-:S04]  /*1550*/  FFMA R14, R9, R12, R9 ;  /* 0x0000000c090e7223 */ /* 0x000fc80000000009 */
[----:B------:R-:W-:-:S04]  /*1560*/  FFMA R9, R0, R14, RZ ;  /* 0x0000000e00097223 */ /* 0x000fc800000000ff */
[----:B------:R-:W-:-:S04]  /*1570*/  FFMA R12, R11, R9, R0 ;  /* 0x000000090b0c7223 */ /* 0x000fc80000000000 */
[----:B------:R-:W-:-:S04]  /*1580*/  FFMA R9, R14, R12, R9 ;  /* 0x0000000c0e097223 */ /* 0x000fc80000000009 */
[----:B------:R-:W-:-:S04]  /*1590*/  FFMA R12, R11, R9, R0 ;  /* 0x000000090b0c7223 */ /* 0x000fc80000000000 */
[----:B------:R-:W-:-:S05]  /*15a0*/  FFMA R0, R14, R12, R9 ;  /* 0x0000000c0e007223 */ /* 0x000fca0000000009 */
[----:B------:R-:W-:-:S04]  /*15b0*/  SHF.R.U32.HI R3, RZ, 0x17, R0 ;  /* 0x00000017ff037819 */ /* 0x000fc80000011600 */
[----:B------:R-:W-:-:S05]  /*15c0*/  LOP3.LUT R3, R3, 0xff, RZ, 0xc0, !PT ;  /* 0x000000ff03037812 */ /* 0x000fca00078ec0ff */
[----:B------:R-:W-:-:S04]  /*15d0*/  IMAD.IADD R11, R3, 0x1, R8 ;  /* 0x00000001030b7824 */ /* 0x000fc800078e0208 */
[----:B------:R-:W-:-:S05]  /*15e0*/  VIADD R3, R11, 0xffffffff ;  /* 0xffffffff0b037836 */ /* 0x000fca0000000000 */
[----:B------:R-:W-:-:S13]  /*15f0*/  ISETP.GE.U32.AND P0, PT, R3, 0xfe, PT ;  /* 0x000000fe0300780c */ /* 0x000fda0003f06070 */
[----:B------:R-:W-:Y:S05]  /*1600*/  @!P0 BRA `(.L_x_24) ;  /* 0x0000000000808947 */ /* 0x000fea0003800000 */
[----:B------:R-:W-:-:S13]  /*1610*/  ISETP.GT.AND P0, PT, R11, 0xfe, PT ;  /* 0x000000fe0b00780c */ /* 0x000fda0003f04270 */
[----:B------:R-:W-:Y:S05]  /*1620*/  @P0 BRA `(.L_x_25) ;  /* 0x00000000006c0947 */ /* 0x000fea0003800000 */
[----:B------:R-:W-:-:S13]  /*1630*/  ISETP.GE.AND P0, PT, R11, 0x1, PT ;  /* 0x000000010b00780c */ /* 0x000fda0003f06270 */
[----:B------:R-:W-:Y:S05]  /*1640*/  @P0 BRA `(.L_x_26) ;  /* 0x0000000000980947 */ /* 0x000fea0003800000 */
[----:B------:R-:W-:Y:S02]  /*1650*/  ISETP.GE.AND P0, PT, R11, -0x18, PT ;  /* 0xffffffe80b00780c */ /* 0x000fe40003f06270 */
[----:B------:R-:W-:-:S11]  /*1660*/  LOP3.LUT R0, R0, 0x80000000, RZ, 0xc0, !PT ;  /* 0x8000000000007812 */ /* 0x000fd600078ec0ff */
[----:B------:R-:W-:Y:S05]  /*1670*/  @!P0 BRA `(.L_x_26) ;  /* 0x00000000008c8947 */ /* 0x000fea0003800000 */
[CCC-:B------:R-:W-:Y:S01]  /*1680*/  FFMA.RZ R3, R14.reuse, R12.reuse, R9.reuse ;  /* 0x0000000c0e037223 */ /* 0x1c0fe2000000c009 */
[C---:B------:R-:W-:Y:S01]  /*1690*/  IADD3 R10, PT, PT, R11.reuse, 0x20, RZ ;  /* 0x000000200b0a7810 */ /* 0x040fe20007ffe0ff */
[CCC-:B------:R-:W-:Y:S01]  /*16a0*/  FFMA.RM R8, R14.reuse, R12.reuse, R9.reuse ;  /* 0x0000000c0e087223 */ /* 0x1c0fe20000004009 */
[----:B------:R-:W-:Y:S02]  /*16b0*/  ISETP.NE.AND P2, PT, R11, RZ, PT ;  /* 0x000000ff0b00720c */ /* 0x000fe40003f45270 */
[----:B------:R-:W-:Y:S01]  /*16c0*/  LOP3.LUT R5, R3, 0x7fffff, RZ, 0xc0, !PT ;  /* 0x007fffff03057812 */ /* 0x000fe200078ec0ff */
[----:B------:R-:W-:Y:S01]  /*16d0*/  FFMA.RP R3, R14, R12, R9 ;  /* 0x0000000c0e037223 */ /* 0x000fe20000008009 */
[----:B------:R-:W-:Y:S01]  /*16e0*/  IMAD.MOV R9, RZ, RZ, -R11 ;  /* 0x000000ffff097224 */ /* 0x000fe200078e0a0b */
[----:B------:R-:W-:Y:S02]  /*16f0*/  ISETP.NE.AND P1, PT, R11, RZ, PT ;  /* 0x000000ff0b00720c */ /* 0x000fe40003f25270 */
[----:B------:R-:W-:-:S02]  /*1700*/  LOP3.LUT R5, R5, 0x800000, RZ, 0xfc, !PT ;  /* 0x0080000005057812 */ /* 0x000fc400078efcff */
[----:B------:R-:W-:Y:S02]  /*1710*/  FSETP.NEU.FTZ.AND P0, PT, R3, R8, PT ;  /* 0x000000080300720b */ /* 0x000fe40003f1d000 */
[----:B------:R-:W-:Y:S02]  /*1720*/  SHF.L.U32 R10, R5, R10, RZ ;  /* 0x0000000a050a7219 */ /* 0x000fe400000006ff */
[----:B------:R-:W-:Y:S02]  /*1730*/  SEL R8, R9, RZ, P2 ;  /* 0x000000ff09087207 */ /* 0x000fe40001000000 */
[----:B------:R-:W-:Y:S02]  /*1740*/  ISETP.NE.AND P1, PT, R10, RZ, P1 ;  /* 0x000000ff0a00720c */ /* 0x000fe40000f25270 */
[----:B------:R-:W-:Y:S02]  /*1750*/  SHF.R.U32.HI R8, RZ, R8, R5 ;  /* 0x00000008ff087219 */ /* 0x000fe40000011605 */
[----:B------:R-:W-:-:S02]  /*1760*/  PLOP3.LUT P0, PT, P0, P1, PT, 0xf8, 0x8f ;  /* 0x00000000008f781c */ /* 0x000fc40000703f70 */
[----:B------:R-:W-:Y:S02]  /*1770*/  SHF.R.U32.HI R10, RZ, 0x1, R8 ;  /* 0x00000001ff0a7819 */ /* 0x000fe40000011608 */
[----:B------:R-:W-:-:S04]  /*1780*/  SEL R3, RZ, 0x1, !P0 ;  /* 0x00000001ff037807 */ /* 0x000fc80004000000 */
[----:B------:R-:W-:-:S04]  /*1790*/  LOP3.LUT R3, R3, 0x1, R10, 0xf8, !PT ;  /* 0x0000000103037812 */ /* 0x000fc800078ef80a */
[----:B------:R-:W-:-:S05]  /*17a0*/  LOP3.LUT R3, R3, R8, RZ, 0xc0, !PT ;  /* 0x0000000803037212 */ /* 0x000fca00078ec0ff */
[----:B------:R-:W-:-:S05]  /*17b0*/  IMAD.IADD R3, R10, 0x1, R3 ;  /* 0x000000010a037824 */ /* 0x000fca00078e0203 */
[----:B------:R-:W-:Y:S01]  /*17c0*/  LOP3.LUT R0, R3, R0, RZ, 0xfc, !PT ;  /* 0x0000000003007212 */ /* 0x000fe200078efcff */
[----:B------:R-:W-:Y:S06]  /*17d0*/  BRA `(.L_x_26) ;  /* 0x0000000000347947 */ /* 0x000fec0003800000 */
.L_x_25:
[----:B------:R-:W-:-:S04]  /*17e0*/  LOP3.LUT R0, R0, 0x80000000, RZ, 0xc0, !PT ;  /* 0x8000000000007812 */ /* 0x000fc800078ec0ff */
[----:B------:R-:W-:Y:S01]  /*17f0*/  LOP3.LUT R0, R0, 0x7f800000, RZ, 0xfc, !PT ;  /* 0x7f80000000007812 */ /* 0x000fe200078efcff */
[----:B------:R-:W-:Y:S06]  /*1800*/  BRA `(.L_x_26) ;  /* 0x0000000000287947 */ /* 0x000fec0003800000 */
.L_x_24:
[----:B------:R-:W-:Y:S01]  /*1810*/  IMAD R0, R8, 0x800000, R0 ;  /* 0x0080000008007824 */ /* 0x000fe200078e0200 */
[----:B------:R-:W-:Y:S06]  /*1820*/  BRA `(.L_x_26) ;  /* 0x0000000000207947 */ /* 0x000fec0003800000 */
.L_x_23:
[----:B------:R-:W-:-:S04]  /*1830*/  LOP3.LUT R0, R3, 0x80000000, R0, 0x48, !PT ;  /* 0x8000000003007812 */ /* 0x000fc800078e4800 */
[----:B------:R-:W-:Y:S01]  /*1840*/  LOP3.LUT R0, R0, 0x7f800000, RZ, 0xfc, !PT ;  /* 0x7f80000000007812 */ /* 0x000fe200078efcff */
[----:B------:R-:W-:Y:S06]  /*1850*/  BRA `(.L_x_26) ;  /* 0x0000000000147947 */ /* 0x000fec0003800000 */
.L_x_22:
[----:B------:R-:W-:Y:S01]  /*1860*/  LOP3.LUT R0, R3, 0x80000000, R0, 0x48, !PT ;  /* 0x8000000003007812 */ /* 0x000fe200078e4800 */
[----:B------:R-:W-:Y:S06]  /*1870*/  BRA `(.L_x_26) ;  /* 0x00000000000c7947 */ /* 0x000fec0003800000 */
.L_x_21:
[----:B------:R-:W0:Y:S01]  /*1880*/  MUFU.RSQ R0, -QNAN ;  /* 0xffc0000000007908 */ /* 0x000e220000001400 */
[----:B------:R-:W-:Y:S05]  /*1890*/  BRA `(.L_x_26) ;  /* 0x0000000000047947 */ /* 0x000fea0003800000 */
.L_x_20:
[----:B------:R-:W-:-:S07]  /*18a0*/  FADD.FTZ R0, R0, R3 ;  /* 0x0000000300007221 */ /* 0x000fce0000010000 */
.L_x_26:
[----:B------:R-:W-:-:S04]  /*18b0*/  IMAD.MOV.U32 R5, RZ, RZ, 0x0 ;  /* 0x00000000ff057424 */ /* 0x000fc800078e00ff */
[----:B0-----:R-:W-:Y:S05]  /*18c0*/  RET.REL.NODEC R4 `(_Z16coulomb_functionyfff) ;  /* 0xffffffe404cc7950 */ /* 0x001fea0003c3ffff */
.L_x_27:
[----:B------:R-:W-:-:S00]  /*18d0*/  BRA `(.L_x_27) ;  /* 0xfffffffc00fc7947 */ /* 0x000fc0000383ffff */
[----:B------:R-:W-:-:S00]  /*18e0*/  NOP ;  /* 0x0000000000007918 */ /* 0x000fc00000000000 */
        /* <DEDUP_REMOVED lines=9> */
.L_x_29:


//--------------------- .nv.global.init           --------------------------
	.section	.nv.global.init,"aw",@progbits
.nv.global.init:
	.type		$str,@object
	.size		$str,($str$4 - $str)
$str:
        /*0000*/ 	.byte	0x56, 0x61, 0x6c, 0x75, 0x65, 0x73, 0x20, 0x79, 0x6f, 0x75, 0x20, 0x63, 0x68, 0x6f, 0x73, 0x65
        /*0010*/ 	.byte	0x3a, 0x0a, 0x00
	.type		$str$4,@object
	.size		$str$4,($str$1 - $str$4)
$str$4:
        /*0013*/ 	.byte	0x43, 0x6f, 0x6f, 0x6c, 0x69, 0x6e, 0x67, 0x20, 0x76, 0x61, 0x6c, 0x75, 0x65, 0x20, 0x3d, 0x20
        /*0023*/ 	.byte	0x25, 0x6c, 0x66, 0x0a, 0x00
	.type		$str$1,@object
	.size		$str$1,($str$3 - $str$1)
$str$1:
        /*0028*/ 	.byte	0x6e, 0x65, 0x20, 0x3d, 0x20, 0x25, 0x66, 0x2c, 0x20, 0x74, 0x69, 0x3d, 0x20, 0x25, 0x66, 0x2c
        /*0038*/ 	.byte	0x20, 0x54, 0x65, 0x20, 0x3d, 0x20, 0x25, 0x66, 0x0a, 0x00
	.type		$str$3,@object
	.size		$str$3,($str$2 - $str$3)
$str$3:
        /*0042*/ 	.byte	0x6e, 0x65, 0x20, 0x3d, 0x20, 0x25, 0x66, 0x2c, 0x20, 0x74, 0x69, 0x20, 0x3d, 0x20, 0x25, 0x66
        /*0052*/ 	.byte	0x2c, 0x20, 0x54, 0x65, 0x20, 0x3d, 0x20, 0x25, 0x66, 0x0a, 0x00
	.type		$str$2,@object
	.size		$str$2,(.L_2 - $str$2)
$str$2:
        /*005d*/ 	.byte	0x43, 0x6f, 0x6f, 0x72, 0x64, 0x69, 0x6e, 0x61, 0x74, 0x65, 0x73, 0x20, 0x69, 0x6e, 0x20, 0x74
        /*006d*/ 	.byte	0x65, 0x78, 0x74, 0x75, 0x72, 0x65, 0x20, 0x67, 0x72, 0x69, 0x64, 0x3a, 0x0a, 0x00
.L_2:


//--------------------- .nv.shared.reserved.0     --------------------------
	.section	.nv.shared.reserved.0,"aw",@nobits
	.weak		__nv_reservedSMEM_offset_0_alias
	.size		__nv_reservedSMEM_offset_0_alias, 0, 64
	.other		__nv_reservedSMEM_offset_0_alias,@"STO_CUDA_RESERVED_SHARED STV_DEFAULT"
__nv_reservedSMEM_offset_0_alias:
	.zero		0
	.zero		64


//--------------------- .nv.constant0._Z16coulomb_functionyfff --------------------------
	.section	.nv.constant0._Z16coulomb_functionyfff,"a",@progbits
	.sectionflags	@""
	.align	4
.nv.constant0._Z16coulomb_functionyfff:
	.zero		916


//--------------------- SYMBOLS --------------------------

	.type		.nv.reservedSmem.offset0,@object
	.size		.nv.reservedSmem.offset0,0x4
	.type		vprintf,@function
